//
// Generated by NVIDIA NVVM Compiler
//
// Compiler Build ID: CL-36424714
// Cuda compilation tools, release 13.0, V13.0.88
// Based on NVVM 20.0.0
//

.version 9.0
.target sm_100
.address_size 64

	// .globl	_Z20intensiveComputationPfi
.global .align 4 .b8 __cudart_i2opi_f[24] = {65, 144, 67, 60, 153, 149, 98, 219, 192, 221, 52, 245, 209, 87, 39, 252, 41, 21, 68, 78, 110, 131, 249, 162};

.visible .entry _Z20intensiveComputationPfi(
	.param .u64 .ptr .align 1 _Z20intensiveComputationPfi_param_0,
	.param .u32 _Z20intensiveComputationPfi_param_1
)
{
	.local .align 4 .b8 	__local_depot0[28];
	.reg .b64 	%SP;
	.reg .b64 	%SPL;
	.reg .pred 	%p<20>;
	.reg .b32 	%r<92>;
	.reg .b32 	%f<53>;
	.reg .b64 	%rd<42>;
	.reg .b64 	%fd<5>;

	mov.u64 	%SPL, __local_depot0;
	ld.param.u64 	%rd14, [_Z20intensiveComputationPfi_param_0];
	ld.param.u32 	%r33, [_Z20intensiveComputationPfi_param_1];
	add.u64 	%rd1, %SPL, 0;
	add.u64 	%rd2, %SPL, 0;
	mov.u32 	%r34, %ctaid.x;
	mov.u32 	%r35, %ntid.x;
	mov.u32 	%r36, %tid.x;
	mad.lo.s32 	%r1, %r34, %r35, %r36;
	setp.ge.s32 	%p1, %r1, %r33;
	@%p1 bra 	$L__BB0_21;
	cvta.to.global.u64 	%rd17, %rd14;
	mul.wide.s32 	%rd18, %r1, 4;
	add.s64 	%rd3, %rd17, %rd18;
	ld.global.f32 	%f50, [%rd3];
	mov.b32 	%r82, 0;
	mov.u64 	%rd29, __cudart_i2opi_f;
$L__BB0_2:
	mov.b32 	%r83, 0;
$L__BB0_3:
	mul.f32 	%f14, %f50, 0f3F22F983;
	cvt.rni.s32.f32 	%r91, %f14;
	cvt.rn.f32.s32 	%f15, %r91;
	fma.rn.f32 	%f16, %f15, 0fBFC90FDA, %f50;
	fma.rn.f32 	%f17, %f15, 0fB3A22168, %f16;
	fma.rn.f32 	%f52, %f15, 0fA7C234C5, %f17;
	abs.f32 	%f5, %f50;
	setp.ltu.f32 	%p2, %f5, 0f47CE4780;
	mov.u32 	%r87, %r91;
	mov.f32 	%f51, %f52;
	@%p2 bra 	$L__BB0_11;
	setp.neu.f32 	%p3, %f5, 0f7F800000;
	@%p3 bra 	$L__BB0_6;
	mov.f32 	%f20, 0f00000000;
	mul.rn.f32 	%f51, %f50, %f20;
	mov.b32 	%r87, 0;
	bra.uni 	$L__BB0_11;
$L__BB0_6:
	mov.b32 	%r5, %f50;
	shl.b32 	%r40, %r5, 8;
	or.b32  	%r6, %r40, -2147483648;
	mov.b64 	%rd40, 0;
	mov.b32 	%r84, 0;
	mov.u64 	%rd38, %rd29;
	mov.u64 	%rd39, %rd2;
$L__BB0_7:
	.pragma "nounroll";
	ld.global.nc.u32 	%r41, [%rd38];
	mad.wide.u32 	%rd21, %r41, %r6, %rd40;
	shr.u64 	%rd40, %rd21, 32;
	st.local.u32 	[%rd39], %rd21;
	add.s32 	%r84, %r84, 1;
	add.s64 	%rd39, %rd39, 4;
	add.s64 	%rd38, %rd38, 4;
	setp.ne.s32 	%p4, %r84, 6;
	@%p4 bra 	$L__BB0_7;
	shr.u32 	%r42, %r5, 23;
	st.local.u32 	[%rd2+24], %rd40;
	and.b32  	%r9, %r42, 31;
	and.b32  	%r43, %r42, 224;
	add.s32 	%r44, %r43, -128;
	shr.u32 	%r45, %r44, 5;
	mul.wide.u32 	%rd22, %r45, 4;
	sub.s64 	%rd10, %rd2, %rd22;
	ld.local.u32 	%r85, [%rd10+24];
	ld.local.u32 	%r86, [%rd10+20];
	setp.eq.s32 	%p5, %r9, 0;
	@%p5 bra 	$L__BB0_10;
	shf.l.wrap.b32 	%r85, %r86, %r85, %r9;
	ld.local.u32 	%r46, [%rd10+16];
	shf.l.wrap.b32 	%r86, %r46, %r86, %r9;
$L__BB0_10:
	shr.u32 	%r47, %r85, 30;
	shf.l.wrap.b32 	%r48, %r86, %r85, 2;
	shl.b32 	%r49, %r86, 2;
	shr.u32 	%r50, %r48, 31;
	add.s32 	%r51, %r50, %r47;
	neg.s32 	%r52, %r51;
	setp.lt.s32 	%p6, %r5, 0;
	selp.b32 	%r87, %r52, %r51, %p6;
	xor.b32  	%r53, %r48, %r5;
	shr.s32 	%r54, %r48, 31;
	xor.b32  	%r55, %r54, %r48;
	xor.b32  	%r56, %r54, %r49;
	cvt.u64.u32 	%rd23, %r55;
	shl.b64 	%rd24, %rd23, 32;
	cvt.u64.u32 	%rd25, %r56;
	or.b64  	%rd26, %rd24, %rd25;
	cvt.rn.f64.s64 	%fd1, %rd26;
	mul.f64 	%fd2, %fd1, 0d3BF921FB54442D19;
	cvt.rn.f32.f64 	%f18, %fd2;
	neg.f32 	%f19, %f18;
	setp.lt.s32 	%p7, %r53, 0;
	selp.f32 	%f51, %f19, %f18, %p7;
$L__BB0_11:
	setp.ltu.f32 	%p8, %f5, 0f47CE4780;
	mul.rn.f32 	%f21, %f51, %f51;
	and.b32  	%r58, %r87, 1;
	setp.eq.b32 	%p9, %r58, 1;
	selp.f32 	%f22, 0f3F800000, %f51, %p9;
	fma.rn.f32 	%f23, %f21, %f22, 0f00000000;
	fma.rn.f32 	%f24, %f21, 0f37CBAC00, 0fBAB607ED;
	selp.f32 	%f25, %f24, 0fB94D4153, %p9;
	selp.f32 	%f26, 0f3D2AAABB, 0f3C0885E4, %p9;
	fma.rn.f32 	%f27, %f25, %f21, %f26;
	selp.f32 	%f28, 0fBEFFFFFF, 0fBE2AAAA8, %p9;
	fma.rn.f32 	%f29, %f27, %f21, %f28;
	fma.rn.f32 	%f30, %f29, %f23, %f22;
	and.b32  	%r59, %r87, 2;
	setp.eq.s32 	%p10, %r59, 0;
	mov.f32 	%f31, 0f00000000;
	sub.f32 	%f32, %f31, %f30;
	selp.f32 	%f9, %f30, %f32, %p10;
	@%p8 bra 	$L__BB0_19;
	setp.neu.f32 	%p11, %f5, 0f7F800000;
	@%p11 bra 	$L__BB0_14;
	mov.f32 	%f35, 0f00000000;
	mul.rn.f32 	%f52, %f50, %f35;
	mov.b32 	%r91, 0;
	bra.uni 	$L__BB0_19;
$L__BB0_14:
	mov.b32 	%r18, %f50;
	shl.b32 	%r61, %r18, 8;
	or.b32  	%r19, %r61, -2147483648;
	mov.b64 	%rd41, 0;
	mov.b32 	%r88, 0;
$L__BB0_15:
	.pragma "nounroll";
	mul.wide.u32 	%rd28, %r88, 4;
	add.s64 	%rd30, %rd29, %rd28;
	ld.global.nc.u32 	%r62, [%rd30];
	mad.wide.u32 	%rd31, %r62, %r19, %rd41;
	shr.u64 	%rd41, %rd31, 32;
	add.s64 	%rd32, %rd1, %rd28;
	st.local.u32 	[%rd32], %rd31;
	add.s32 	%r88, %r88, 1;
	setp.ne.s32 	%p12, %r88, 6;
	@%p12 bra 	$L__BB0_15;
	shr.u32 	%r63, %r18, 23;
	st.local.u32 	[%rd1+24], %rd41;
	and.b32  	%r22, %r63, 31;
	and.b32  	%r64, %r63, 224;
	add.s32 	%r65, %r64, -128;
	shr.u32 	%r66, %r65, 5;
	mul.wide.u32 	%rd33, %r66, 4;
	sub.s64 	%rd13, %rd1, %rd33;
	ld.local.u32 	%r89, [%rd13+24];
	ld.local.u32 	%r90, [%rd13+20];
	setp.eq.s32 	%p13, %r22, 0;
	@%p13 bra 	$L__BB0_18;
	shf.l.wrap.b32 	%r89, %r90, %r89, %r22;
	ld.local.u32 	%r67, [%rd13+16];
	shf.l.wrap.b32 	%r90, %r67, %r90, %r22;
$L__BB0_18:
	shr.u32 	%r68, %r89, 30;
	shf.l.wrap.b32 	%r69, %r90, %r89, 2;
	shl.b32 	%r70, %r90, 2;
	shr.u32 	%r71, %r69, 31;
	add.s32 	%r72, %r71, %r68;
	neg.s32 	%r73, %r72;
	setp.lt.s32 	%p14, %r18, 0;
	selp.b32 	%r91, %r73, %r72, %p14;
	xor.b32  	%r74, %r69, %r18;
	shr.s32 	%r75, %r69, 31;
	xor.b32  	%r76, %r75, %r69;
	xor.b32  	%r77, %r75, %r70;
	cvt.u64.u32 	%rd34, %r76;
	shl.b64 	%rd35, %rd34, 32;
	cvt.u64.u32 	%rd36, %r77;
	or.b64  	%rd37, %rd35, %rd36;
	cvt.rn.f64.s64 	%fd3, %rd37;
	mul.f64 	%fd4, %fd3, 0d3BF921FB54442D19;
	cvt.rn.f32.f64 	%f33, %fd4;
	neg.f32 	%f34, %f33;
	setp.lt.s32 	%p15, %r74, 0;
	selp.f32 	%f52, %f34, %f33, %p15;
$L__BB0_19:
	add.s32 	%r79, %r91, 1;
	mul.rn.f32 	%f36, %f52, %f52;
	and.b32  	%r80, %r91, 1;
	setp.eq.b32 	%p16, %r80, 1;
	selp.f32 	%f37, %f52, 0f3F800000, %p16;
	fma.rn.f32 	%f38, %f36, %f37, 0f00000000;
	fma.rn.f32 	%f39, %f36, 0f37CBAC00, 0fBAB607ED;
	selp.f32 	%f40, 0fB94D4153, %f39, %p16;
	selp.f32 	%f41, 0f3C0885E4, 0f3D2AAABB, %p16;
	fma.rn.f32 	%f42, %f40, %f36, %f41;
	selp.f32 	%f43, 0fBE2AAAA8, 0fBEFFFFFF, %p16;
	fma.rn.f32 	%f44, %f42, %f36, %f43;
	fma.rn.f32 	%f45, %f44, %f38, %f37;
	and.b32  	%r81, %r79, 2;
	setp.eq.s32 	%p17, %r81, 0;
	mov.f32 	%f46, 0f00000000;
	sub.f32 	%f47, %f46, %f45;
	selp.f32 	%f48, %f45, %f47, %p17;
	add.f32 	%f50, %f9, %f48;
	st.global.f32 	[%rd3], %f50;
	add.s32 	%r83, %r83, 1;
	setp.ne.s32 	%p18, %r83, 400;
	@%p18 bra 	$L__BB0_3;
	add.s32 	%r82, %r82, 1;
	setp.ne.s32 	%p19, %r82, 400;
	@%p19 bra 	$L__BB0_2;
$L__BB0_21:
	ret;

}


// ===== COMPILED SASS (sm_100) =====

	.target	sm_100

	.elftype	@"ET_EXEC"


//--------------------- .note.nv.tkinfo           --------------------------
	.section	.note.nv.tkinfo,"",@"SHT_NOTE"
	.sectionflags	@"SHF_NOTE_NV_TKINFO"
	.tkinfo
        /*0018*/ 	.word	0x00000002
        /*0030*/ 	.string	""
        /*0030*/ 	.string	"ptxas"
        /*0030*/ 	.string	"Cuda compilation tools, release 13.0, V13.0.88"
        /*0030*/ 	.string	"Build cuda_13.0.r13.0/compiler.36424714_0"
        /*0030*/ 	.string	"-arch sm_100 -m 64 "



//--------------------- .note.nv.cuinfo           --------------------------
	.section	.note.nv.cuinfo,"",@"SHT_NOTE"
	.sectionflags	@"SHF_NOTE_NV_CUINFO"
        /*0018*/ 	.short	0x0002
        /*001a*/ 	.short	0x0064
        /*001c*/ 	.short	0x0082
	.zero		2


//--------------------- .nv.info                  --------------------------
	.section	.nv.info,"",@"SHT_CUDA_INFO"
	.align	4


	//----- nvinfo : EIATTR_REGCOUNT
	.align		4
        /*0000*/ 	.byte	0x04, 0x2f
        /*0002*/ 	.short	(.L_2 - .L_1)
	.align		4
.L_1:
        /*0004*/ 	.word	index@(_Z20intensiveComputationPfi)
        /*0008*/ 	.word	0x0000001c


	//----- nvinfo : EIATTR_FRAME_SIZE
	.align		4
.L_2:
        /*000c*/ 	.byte	0x04, 0x11
        /*000e*/ 	.short	(.L_4 - .L_3)
	.align		4
.L_3:
        /*0010*/ 	.word	index@(_Z20intensiveComputationPfi)
        /*0014*/ 	.word	0x00000000


	//----- nvinfo : EIATTR_MIN_STACK_SIZE
	.align		4
.L_4:
        /*0018*/ 	.byte	0x04, 0x12
        /*001a*/ 	.short	(.L_6 - .L_5)
	.align		4
.L_5:
        /*001c*/ 	.word	index@(_Z20intensiveComputationPfi)
        /*0020*/ 	.word	0x00000000
.L_6:


//--------------------- .nv.compat                --------------------------
	.section	.nv.compat,"",@"SHT_CUDA_COMPAT_INFO"
	.align	4
        /*0000*/ 	.byte	0x02, 0x09, 0x00, 0x00, 0x02, 0x02, 0x01, 0x00, 0x02, 0x05, 0x05, 0x00, 0x03, 0x07, 0x01, 0x01
        /*0010*/ 	.byte	0x02, 0x03, 0x00, 0x00, 0x02, 0x06, 0x01, 0x00, 0x04, 0x0b, 0x08, 0x00, 0x01, 0x00, 0x00, 0x00
        /*0020*/ 	.byte	0x00, 0x00, 0x00, 0x00


//--------------------- .nv.info._Z20intensiveComputationPfi --------------------------
	.section	.nv.info._Z20intensiveComputationPfi,"",@"SHT_CUDA_INFO"
	.sectionflags	@""
	.align	4


	//----- nvinfo : EIATTR_CUDA_API_VERSION
	.align		4
        /*0000*/ 	.byte	0x04, 0x37
        /*0002*/ 	.short	(.L_8 - .L_7)
.L_7:
        /*0004*/ 	.word	0x00000082


	//----- nvinfo : EIATTR_KPARAM_INFO
	.align		4
.L_8:
        /*0008*/ 	.byte	0x04, 0x17
        /*000a*/ 	.short	(.L_10 - .L_9)
.L_9:
        /*000c*/ 	.word	0x00000000
        /*0010*/ 	.short	0x0001
        /*0012*/ 	.short	0x0008
        /*0014*/ 	.byte	0x00, 0xf0, 0x11, 0x00


	//----- nvinfo : EIATTR_KPARAM_INFO
	.align		4
.L_10:
        /*0018*/ 	.byte	0x04, 0x17
        /*001a*/ 	.short	(.L_12 - .L_11)
.L_11:
        /*001c*/ 	.word	0x00000000
        /*0020*/ 	.short	0x0000
        /*0022*/ 	.short	0x0000
        /*0024*/ 	.byte	0x00, 0xf5, 0x21, 0x00


	//----- nvinfo : EIATTR_SPARSE_MMA_MASK
	.align		4
.L_12:
        /*0028*/ 	.byte	0x03, 0x50
        /*002a*/ 	.short	0x0000


	//----- nvinfo : EIATTR_MAXREG_COUNT
	.align		4
        /*002c*/ 	.byte	0x03, 0x1b
        /*002e*/ 	.short	0x00ff


	//----- nvinfo : EIATTR_MERCURY_ISA_VERSION
	.align		4
        /*0030*/ 	.byte	0x03, 0x5f
        /*0032*/ 	.short	0x0101


	//----- nvinfo : EIATTR_VRC_CTA_INIT_COUNT
	.align		4
        /*0034*/ 	.byte	0x02, 0x4a
	.zero		1
	.zero		1


	//----- nvinfo : EIATTR_EXIT_INSTR_OFFSETS
	.align		4
        /*0038*/ 	.byte	0x04, 0x1c
        /*003a*/ 	.short	(.L_14 - .L_13)


	//   ....[0]....
.L_13:
        /*003c*/ 	.word	0x00000070


	//   ....[1]....
        /*0040*/ 	.word	0x00001000


	//----- nvinfo : EIATTR_CRS_STACK_SIZE
	.align		4
.L_14:
        /*0044*/ 	.byte	0x04, 0x1e
        /*0046*/ 	.short	(.L_16 - .L_15)
.L_15:
        /*0048*/ 	.word	0x00000000


	//----- nvinfo : EIATTR_CBANK_PARAM_SIZE
	.align		4
.L_16:
        /*004c*/ 	.byte	0x03, 0x19
        /*004e*/ 	.short	0x000c


	//----- nvinfo : EIATTR_PARAM_CBANK
	.align		4
        /*0050*/ 	.byte	0x04, 0x0a
        /*0052*/ 	.short	(.L_18 - .L_17)
	.align		4
.L_17:
        /*0054*/ 	.word	index@(.nv.constant0._Z20intensiveComputationPfi)
        /*0058*/ 	.short	0x0380
        /*005a*/ 	.short	0x000c


	//----- nvinfo : EIATTR_SW_WAR
	.align		4
.L_18:
        /*005c*/ 	.byte	0x04, 0x36
        /*005e*/ 	.short	(.L_20 - .L_19)
.L_19:
        /*0060*/ 	.word	0x00000008
.L_20:


//--------------------- .nv.callgraph             --------------------------
	.section	.nv.callgraph,"",@"SHT_CUDA_CALLGRAPH"
	.align	4
	.sectionentsize	8
	.align		4
        /*0000*/ 	.word	0x00000000
	.align		4
        /*0004*/ 	.word	0xffffffff
	.align		4
        /*0008*/ 	.word	0x00000000
	.align		4
        /*000c*/ 	.word	0xfffffffe
	.align		4
        /*0010*/ 	.word	0x00000000
	.align		4
        /*0014*/ 	.word	0xfffffffd
	.align		4
        /*0018*/ 	.word	0x00000000
	.align		4
        /*001c*/ 	.word	0xfffffffc


//--------------------- .nv.constant4             --------------------------
	.section	.nv.constant4,"a",@progbits
	.align	8
	.align		8
.nv.constant4:
        /*0000*/ 	.dword	__cudart_i2opi_f


//--------------------- .text._Z20intensiveComputationPfi --------------------------
	.section	.text._Z20intensiveComputationPfi,"ax",@progbits
	.align	128
        .global         _Z20intensiveComputationPfi
        .type           _Z20intensiveComputationPfi,@function
        .size           _Z20intensiveComputationPfi,(.L_x_13 - _Z20intensiveComputationPfi)
        .other          _Z20intensiveComputationPfi,@"STO_CUDA_ENTRY STV_DEFAULT"
_Z20intensiveComputationPfi:
.text._Z20intensiveComputationPfi:
[----:B------:R-:W-:Y:S01]  /*0000*/  LDC R1, c[0x0][0x37c] ;  /* 0x0000df00ff017b82 */ /* 0x000fe20000000800 */
[----:B------:R-:W0:Y:S07]  /*0010*/  S2R R0, SR_TID.X ;  /* 0x0000000000007919 */ /* 0x000e2e0000002100 */
[----:B------:R-:W0:Y:S01]  /*0020*/  S2UR UR4, SR_CTAID.X ;  /* 0x00000000000479c3 */ /* 0x000e220000002500 */
[----:B------:R-:W1:Y:S07]  /*0030*/  LDCU UR5, c[0x0][0x388] ;  /* 0x00007100ff0577ac */ /* 0x000e6e0008000800 */
[----:B------:R-:W0:Y:S02]  /*0040*/  LDC R5, c[0x0][0x360] ;  /* 0x0000d800ff057b82 */ /* 0x000e240000000800 */
[----:B0-----:R-:W-:-:S05]  /*0050*/  IMAD R5, R5, UR4, R0 ;  /* 0x0000000405057c24 */ /* 0x001fca000f8e0200 */
[----:B-1----:R-:W-:-:S13]  /*0060*/  ISETP.GE.AND P0, PT, R5, UR5, PT ;  /* 0x0000000505007c0c */ /* 0x002fda000bf06270 */
[----:B------:R-:W-:Y:S05]  /*0070*/  @P0 EXIT ;  /* 0x000000000000094d */ /* 0x000fea0003800000 */
[----:B------:R-:W0:Y:S01]  /*0080*/  LDC.64 R2, c[0x0][0x380] ;  /* 0x0000e000ff027b82 */ /* 0x000e220000000a00 */
[----:B------:R-:W1:Y:S01]  /*0090*/  LDCU.64 UR8, c[0x0][0x358] ;  /* 0x00006b00ff0877ac */ /* 0x000e620008000a00 */
[----:B0-----:R-:W-:-:S05]  /*00a0*/  IMAD.WIDE R2, R5, 0x4, R2 ;  /* 0x0000000405027825 */ /* 0x001fca00078e0202 */
[----:B-1----:R0:W5:Y:S01]  /*00b0*/  LDG.E R9, desc[UR8][R2.64] ;  /* 0x0000000802097981 */ /* 0x002162000c1e1900 */
[----:B------:R-:W-:-:S05]  /*00c0*/  UMOV UR4, URZ ;  /* 0x000000ff00047c82 */ /* 0x000fca0008000000 */
.L_x_11:
[----:B------:R-:W-:Y:S01]  /*00d0*/  UIADD3 UR4, UPT, UPT, UR4, 0x1, URZ ;  /* 0x0000000104047890 */ /* 0x000fe2000fffe0ff */
[----:B------:R-:W-:-:S03]  /*00e0*/  UMOV UR5, URZ ;  /* 0x000000ff00057c82 */ /* 0x000fc60008000000 */
[----:B-1----:R-:W-:-:S11]  /*00f0*/  UISETP.NE.AND UP0, UPT, UR4, 0x190, UPT ;  /* 0x000001900400788c */ /* 0x002fd6000bf05270 */
.L_x_10:
[C---:B-----5:R-:W-:Y:S01]  /*0100*/  FMUL R0, R9.reuse, 0.63661974668502807617 ;  /* 0x3f22f98309007820 */ /* 0x060fe20000400000 */
[----:B------:R-:W-:Y:S01]  /*0110*/  FSETP.GE.AND P0, PT, |R9|, 105615, PT ;  /* 0x47ce47800900780b */ /* 0x000fe20003f06200 */
[----:B------:R-:W-:Y:S04]  /*0120*/  BSSY.RECONVERGENT B0, `(.L_x_0) ;  /* 0x0000068000007945 */ /* 0x000fe80003800200 */
[----:B-1----:R-:W1:Y:S02]  /*0130*/  F2I.NTZ R0, R0 ;  /* 0x0000000000007305 */ /* 0x002e640000203100 */
[----:B-1----:R-:W-:-:S05]  /*0140*/  I2FP.F32.S32 R4, R0 ;  /* 0x0000000000047245 */ /* 0x002fca0000201400 */
[----:B------:R-:W-:-:S04]  /*0150*/  FFMA R5, R4, -1.5707962512969970703, R9 ;  /* 0xbfc90fda04057823 */ /* 0x000fc80000000009 */
[----:B------:R-:W-:-:S04]  /*0160*/  FFMA R5, R4, -7.5497894158615963534e-08, R5 ;  /* 0xb3a2216804057823 */ /* 0x000fc80000000005 */
[----:B------:R-:W-:Y:S01]  /*0170*/  FFMA R4, R4, -5.3903029534742383927e-15, R5 ;  /* 0xa7c234c504047823 */ /* 0x000fe20000000005 */
[----:B------:R-:W-:-:S03]  /*0180*/  IMAD.MOV.U32 R5, RZ, RZ, R0 ;  /* 0x000000ffff057224 */ /* 0x000fc600078e0000 */
[----:B------:R-:W-:Y:S01]  /*0190*/  IMAD.MOV.U32 R8, RZ, RZ, R4 ;  /* 0x000000ffff087224 */ /* 0x000fe200078e0004 */
[----:B------:R-:W-:Y:S06]  /*01a0*/  @!P0 BRA `(.L_x_1) ;  /* 0x00000004007c8947 */ /* 0x000fec0003800000 */
[----:B------:R-:W-:-:S13]  /*01b0*/  FSETP.NEU.AND P0, PT, |R9|, +INF , PT ;  /* 0x7f8000000900780b */ /* 0x000fda0003f0d200 */
[----:B------:R-:W-:Y:S01]  /*01c0*/  @!P0 FMUL R8, RZ, R9 ;  /* 0x00000009ff088220 */ /* 0x000fe20000400000 */
[----:B------:R-:W-:Y:S01]  /*01d0*/  @!P0 IMAD.MOV.U32 R0, RZ, RZ, RZ ;  /* 0x000000ffff008224 */ /* 0x000fe200078e00ff */
[----:B------:R-:W-:Y:S06]  /*01e0*/  @!P0 BRA `(.L_x_1) ;  /* 0x00000004006c8947 */ /* 0x000fec0003800000 */
[----:B------:R-:W-:Y:S01]  /*01f0*/  IMAD.SHL.U32 R7, R9, 0x100, RZ ;  /* 0x0000010009077824 */ /* 0x000fe200078e00ff */
[----:B------:R-:W1:Y:S01]  /*0200*/  LDCU.64 UR10, c[0x4][URZ] ;  /* 0x01000000ff0a77ac */ /* 0x000e620008000a00 */
[----:B------:R-:W-:Y:S02]  /*0210*/  IMAD.MOV.U32 R0, RZ, RZ, RZ ;  /* 0x000000ffff007224 */ /* 0x000fe400078e00ff */
[----:B------:R-:W-:Y:S01]  /*0220*/  IMAD.MOV.U32 R8, RZ, RZ, RZ ;  /* 0x000000ffff087224 */ /* 0x000fe200078e00ff */
[----:B------:R-:W-:Y:S01]  /*0230*/  LOP3.LUT R15, R7, 0x80000000, RZ, 0xfc, !PT ;  /* 0x80000000070f7812 */ /* 0x000fe200078efcff */
[----:B------:R-:W-:Y:S01]  /*0240*/  UMOV UR7, URZ ;  /* 0x000000ff00077c82 */ /* 0x000fe20008000000 */
[----:B------:R-:W-:-:S05]  /*0250*/  UMOV UR6, URZ ;  /* 0x000000ff00067c82 */ /* 0x000fca0008000000 */
.L_x_2:
[----:B-1----:R-:W-:Y:S02]  /*0260*/  IMAD.U32 R12, RZ, RZ, UR10 ;  /* 0x0000000aff0c7e24 */ /* 0x002fe4000f8e00ff */
[----:B------:R-:W-:-:S05]  /*0270*/  IMAD.U32 R13, RZ, RZ, UR11 ;  /* 0x0000000bff0d7e24 */ /* 0x000fca000f8e00ff */
[----:B------:R-:W2:Y:S01]  /*0280*/  LDG.E.CONSTANT R10, desc[UR8][R12.64] ;  /* 0x000000080c0a7981 */ /* 0x000ea2000c1e9900 */
[----:B------:R-:W-:Y:S01]  /*0290*/  UIADD3 UR6, UPT, UPT, UR6, 0x1, URZ ;  /* 0x0000000106067890 */ /* 0x000fe2000fffe0ff */
[C---:B------:R-:W-:Y:S01]  /*02a0*/  ISETP.EQ.AND P0, PT, R8.reuse, RZ, PT ;  /* 0x000000ff0800720c */ /* 0x040fe20003f02270 */
[----:B------:R-:W-:Y:S01]  /*02b0*/  UIADD3 UR10, UP2, UPT, UR10, 0x4, URZ ;  /* 0x000000040a0a7890 */ /* 0x000fe2000ff5e0ff */
[C---:B------:R-:W-:Y:S01]  /*02c0*/  ISETP.EQ.AND P1, PT, R8.reuse, 0x4, PT ;  /* 0x000000040800780c */ /* 0x040fe20003f22270 */
[----:B------:R-:W-:Y:S01]  /*02d0*/  UISETP.NE.AND UP1, UPT, UR6, 0x6, UPT ;  /* 0x000000060600788c */ /* 0x000fe2000bf25270 */
[C---:B------:R-:W-:Y:S01]  /*02e0*/  ISETP.EQ.AND P2, PT, R8.reuse, 0x8, PT ;  /* 0x000000080800780c */ /* 0x040fe20003f42270 */
[----:B------:R-:W-:Y:S01]  /*02f0*/  UIADD3.X UR11, UPT, UPT, URZ, UR11, URZ, UP2, !UPT ;  /* 0x0000000bff0b7290 */ /* 0x000fe200097fe4ff */
[C---:B------:R-:W-:Y:S02]  /*0300*/  ISETP.EQ.AND P3, PT, R8.reuse, 0xc, PT ;  /* 0x0000000c0800780c */ /* 0x040fe40003f62270 */
[----:B------:R-:W-:-:S02]  /*0310*/  ISETP.EQ.AND P4, PT, R8, 0x10, PT ;  /* 0x000000100800780c */ /* 0x000fc40003f82270 */
[C---:B------:R-:W-:Y:S01]  /*0320*/  ISETP.EQ.AND P5, PT, R8.reuse, 0x14, PT ;  /* 0x000000140800780c */ /* 0x040fe20003fa2270 */
[----:B------:R-:W-:Y:S02]  /*0330*/  VIADD R8, R8, 0x4 ;  /* 0x0000000408087836 */ /* 0x000fe40000000000 */
[----:B--2---:R-:W-:-:S03]  /*0340*/  IMAD.WIDE.U32 R10, R10, R15, RZ ;  /* 0x0000000f0a0a7225 */ /* 0x004fc600078e00ff */
[----:B------:R-:W-:-:S04]  /*0350*/  IADD3 R7, P6, PT, R10, R0, RZ ;  /* 0x000000000a077210 */ /* 0x000fc80007fde0ff */
[----:B------:R-:W-:Y:S01]  /*0360*/  IADD3.X R0, PT, PT, R11, UR7, RZ, P6, !PT ;  /* 0x000000070b007c10 */ /* 0x000fe2000b7fe4ff */
[--C-:B------:R-:W-:Y:S01]  /*0370*/  @P1 IMAD.MOV.U32 R16, RZ, RZ, R7.reuse ;  /* 0x000000ffff101224 */ /* 0x100fe200078e0007 */
[----:B------:R-:W-:Y:S01]  /*0380*/  @P0 MOV R6, R7 ;  /* 0x0000000700060202 */ /* 0x000fe20000000f00 */
[--C-:B------:R-:W-:Y:S02]  /*0390*/  @P2 IMAD.MOV.U32 R17, RZ, RZ, R7.reuse ;  /* 0x000000ffff112224 */ /* 0x100fe400078e0007 */
[--C-:B------:R-:W-:Y:S02]  /*03a0*/  @P3 IMAD.MOV.U32 R18, RZ, RZ, R7.reuse ;  /* 0x000000ffff123224 */ /* 0x100fe400078e0007 */
[--C-:B------:R-:W-:Y:S02]  /*03b0*/  @P4 IMAD.MOV.U32 R19, RZ, RZ, R7.reuse ;  /* 0x000000ffff134224 */ /* 0x100fe400078e0007 */
[----:B------:R-:W-:Y:S01]  /*03c0*/  @P5 IMAD.MOV.U32 R20, RZ, RZ, R7 ;  /* 0x000000ffff145224 */ /* 0x000fe200078e0007 */
[----:B------:R-:W-:Y:S06]  /*03d0*/  BRA.U UP1, `(.L_x_2) ;  /* 0xfffffffd01a07547 */ /* 0x000fec000b83ffff */
[----:B------:R-:W-:Y:S01]  /*03e0*/  SHF.R.U32.HI R7, RZ, 0x17, R9 ;  /* 0x00000017ff077819 */ /* 0x000fe20000011609 */
[----:B------:R-:W-:Y:S03]  /*03f0*/  BSSY.RECONVERGENT B1, `(.L_x_3) ;  /* 0x0000028000017945 */ /* 0x000fe60003800200 */
[C---:B------:R-:W-:Y:S02]  /*0400*/  LOP3.LUT R8, R7.reuse, 0xe0, RZ, 0xc0, !PT ;  /* 0x000000e007087812 */ /* 0x040fe400078ec0ff */
[----:B------:R-:W-:-:S03]  /*0410*/  LOP3.LUT P6, RZ, R7, 0x1f, RZ, 0xc0, !PT ;  /* 0x0000001f07ff7812 */ /* 0x000fc600078cc0ff */
[----:B------:R-:W-:-:S05]  /*0420*/  VIADD R8, R8, 0xffffff80 ;  /* 0xffffff8008087836 */ /* 0x000fca0000000000 */
[----:B------:R-:W-:-:S04]  /*0430*/  SHF.R.U32.HI R8, RZ, 0x5, R8 ;  /* 0x00000005ff087819 */ /* 0x000fc80000011608 */
[----:B------:R-:W-:-:S04]  /*0440*/  LEA R12, -R8, RZ, 0x2 ;  /* 0x000000ff080c7211 */ /* 0x000fc800078e11ff */
[C---:B------:R-:W-:Y:S02]  /*0450*/  ISETP.EQ.AND P3, PT, R12.reuse, -0x18, PT ;  /* 0xffffffe80c00780c */ /* 0x040fe40003f62270 */
[C---:B------:R-:W-:Y:S02]  /*0460*/  ISETP.EQ.AND P4, PT, R12.reuse, -0x14, PT ;  /* 0xffffffec0c00780c */ /* 0x040fe40003f82270 */
[C---:B------:R-:W-:Y:S02]  /*0470*/  ISETP.EQ.AND P2, PT, R12.reuse, -0x10, PT ;  /* 0xfffffff00c00780c */ /* 0x040fe40003f42270 */
[C---:B------:R-:W-:Y:S02]  /*0480*/  ISETP.EQ.AND P1, PT, R12.reuse, -0xc, PT ;  /* 0xfffffff40c00780c */ /* 0x040fe40003f22270 */
[C---:B------:R-:W-:Y:S02]  /*0490*/  ISETP.EQ.AND P0, PT, R12.reuse, -0x8, PT ;  /* 0xfffffff80c00780c */ /* 0x040fe40003f02270 */
[----:B------:R-:W-:-:S03]  /*04a0*/  ISETP.EQ.AND P5, PT, R12, RZ, PT ;  /* 0x000000ff0c00720c */ /* 0x000fc60003fa2270 */
[--C-:B------:R-:W-:Y:S01]  /*04b0*/  @P3 IMAD.MOV.U32 R8, RZ, RZ, R6.reuse ;  /* 0x000000ffff083224 */ /* 0x100fe200078e0006 */
[C---:B------:R-:W-:Y:S01]  /*04c0*/  ISETP.EQ.AND P3, PT, R12.reuse, -0x4, PT ;  /* 0xfffffffc0c00780c */ /* 0x040fe20003f62270 */
[----:B------:R-:W-:Y:S02]  /*04d0*/  @P4 IMAD.MOV.U32 R10, RZ, RZ, R6 ;  /* 0x000000ffff0a4224 */ /* 0x000fe400078e0006 */
[--C-:B------:R-:W-:Y:S01]  /*04e0*/  @P4 IMAD.MOV.U32 R8, RZ, RZ, R16.reuse ;  /* 0x000000ffff084224 */ /* 0x100fe200078e0010 */
[----:B------:R-:W-:Y:S01]  /*04f0*/  ISETP.EQ.AND P4, PT, R12, 0x4, PT ;  /* 0x000000040c00780c */ /* 0x000fe20003f82270 */
[----:B------:R-:W-:Y:S02]  /*0500*/  @P2 IMAD.MOV.U32 R10, RZ, RZ, R16 ;  /* 0x000000ffff0a2224 */ /* 0x000fe400078e0010 */
[--C-:B------:R-:W-:Y:S02]  /*0510*/  @P2 IMAD.MOV.U32 R8, RZ, RZ, R17.reuse ;  /* 0x000000ffff082224 */ /* 0x100fe400078e0011 */
[----:B------:R-:W-:Y:S01]  /*0520*/  @P1 IMAD.MOV.U32 R10, RZ, RZ, R17 ;  /* 0x000000ffff0a1224 */ /* 0x000fe200078e0011 */
[----:B------:R-:W-:Y:S01]  /*0530*/  @P0 MOV R10, R18 ;  /* 0x00000012000a0202 */ /* 0x000fe20000000f00 */
[----:B------:R-:W-:-:S02]  /*0540*/  @P1 IMAD.MOV.U32 R8, RZ, RZ, R18 ;  /* 0x000000ffff081224 */ /* 0x000fc400078e0012 */
[--C-:B------:R-:W-:Y:S02]  /*0550*/  @P0 IMAD.MOV.U32 R8, RZ, RZ, R19.reuse ;  /* 0x000000ffff080224 */ /* 0x100fe400078e0013 */
[----:B------:R-:W-:Y:S02]  /*0560*/  @P3 IMAD.MOV.U32 R10, RZ, RZ, R19 ;  /* 0x000000ffff0a3224 */ /* 0x000fe400078e0013 */
[--C-:B------:R-:W-:Y:S02]  /*0570*/  @P3 IMAD.MOV.U32 R8, RZ, RZ, R20.reuse ;  /* 0x000000ffff083224 */ /* 0x100fe400078e0014 */
[----:B------:R-:W-:Y:S02]  /*0580*/  @P5 IMAD.MOV.U32 R10, RZ, RZ, R20 ;  /* 0x000000ffff0a5224 */ /* 0x000fe400078e0014 */
[--C-:B------:R-:W-:Y:S02]  /*0590*/  @P5 IMAD.MOV.U32 R8, RZ, RZ, R0.reuse ;  /* 0x000000ffff085224 */ /* 0x100fe400078e0000 */
[----:B------:R-:W-:Y:S01]  /*05a0*/  @P4 IMAD.MOV.U32 R10, RZ, RZ, R0 ;  /* 0x000000ffff0a4224 */ /* 0x000fe200078e0000 */
[----:B------:R-:W-:Y:S06]  /*05b0*/  @!P6 BRA `(.L_x_4) ;  /* 0x00000000002ce947 */ /* 0x000fec0003800000 */
[----:B------:R-:W-:Y:S01]  /*05c0*/  @P2 IMAD.MOV.U32 R11, RZ, RZ, R6 ;  /* 0x000000ffff0b2224 */ /* 0x000fe200078e0006 */
[----:B------:R-:W-:Y:S01]  /*05d0*/  @P1 MOV R11, R16 ;  /* 0x00000010000b1202 */ /* 0x000fe20000000f00 */
[----:B------:R-:W-:Y:S01]  /*05e0*/  @P0 IMAD.MOV.U32 R11, RZ, RZ, R17 ;  /* 0x000000ffff0b0224 */ /* 0x000fe200078e0011 */
[----:B------:R-:W-:Y:S01]  /*05f0*/  ISETP.EQ.AND P0, PT, R12, 0x8, PT ;  /* 0x000000080c00780c */ /* 0x000fe20003f02270 */
[----:B------:R-:W-:Y:S01]  /*0600*/  @P3 IMAD.MOV.U32 R11, RZ, RZ, R18 ;  /* 0x000000ffff0b3224 */ /* 0x000fe200078e0012 */
[----:B------:R-:W-:Y:S01]  /*0610*/  LOP3.LUT R7, R7, 0x1f, RZ, 0xc0, !PT ;  /* 0x0000001f07077812 */ /* 0x000fe200078ec0ff */
[----:B------:R-:W-:Y:S02]  /*0620*/  @P5 IMAD.MOV.U32 R11, RZ, RZ, R19 ;  /* 0x000000ffff0b5224 */ /* 0x000fe400078e0013 */
[----:B------:R-:W-:Y:S01]  /*0630*/  @P4 IMAD.MOV.U32 R11, RZ, RZ, R20 ;  /* 0x000000ffff0b4224 */ /* 0x000fe200078e0014 */
[----:B------:R-:W-:-:S07]  /*0640*/  SHF.L.W.U32.HI R8, R10, R7, R8 ;  /* 0x000000070a087219 */ /* 0x000fce0000010e08 */
[----:B------:R-:W-:-:S05]  /*0650*/  @P0 IMAD.MOV.U32 R11, RZ, RZ, R0 ;  /* 0x000000ffff0b0224 */ /* 0x000fca00078e0000 */
[----:B------:R-:W-:-:S07]  /*0660*/  SHF.L.W.U32.HI R10, R11, R7, R10 ;  /* 0x000000070b0a7219 */ /* 0x000fce0000010e0a */
.L_x_4:
[----:B------:R-:W-:Y:S05]  /*0670*/  BSYNC.RECONVERGENT B1 ;  /* 0x0000000000017941 */ /* 0x000fea0003800200 */
.L_x_3:
[C---:B------:R-:W-:Y:S01]  /*0680*/  SHF.L.W.U32.HI R7, R10.reuse, 0x2, R8 ;  /* 0x000000020a077819 */ /* 0x040fe20000010e08 */
[----:B------:R-:W-:Y:S01]  /*0690*/  IMAD.SHL.U32 R10, R10, 0x4, RZ ;  /* 0x000000040a0a7824 */ /* 0x000fe200078e00ff */
[----:B------:R-:W-:Y:S01]  /*06a0*/  UMOV UR6, 0x54442d19 ;  /* 0x54442d1900067882 */ /* 0x000fe20000000000 */
[----:B------:R-:W-:Y:S01]  /*06b0*/  UMOV UR7, 0x3bf921fb ;  /* 0x3bf921fb00077882 */ /* 0x000fe20000000000 */
[----:B------:R-:W-:Y:S02]  /*06c0*/  SHF.R.S32.HI R0, RZ, 0x1f, R7 ;  /* 0x0000001fff007819 */ /* 0x000fe40000011407 */
[----:B------:R-:W-:Y:S02]  /*06d0*/  ISETP.GE.AND P0, PT, R9, RZ, PT ;  /* 0x000000ff0900720c */ /* 0x000fe40003f06270 */
[C---:B------:R-:W-:Y:S02]  /*06e0*/  LOP3.LUT R12, R0.reuse, R10, RZ, 0x3c, !PT ;  /* 0x0000000a000c7212 */ /* 0x040fe400078e3cff */
[----:B------:R-:W-:-:S02]  /*06f0*/  LOP3.LUT R13, R0, R7, RZ, 0x3c, !PT ;  /* 0x00000007000d7212 */ /* 0x000fc400078e3cff */
[----:B------:R-:W-:Y:S02]  /*0700*/  SHF.R.U32.HI R0, RZ, 0x1e, R8 ;  /* 0x0000001eff007819 */ /* 0x000fe40000011608 */
[----:B------:R-:W1:Y:S01]  /*0710*/  I2F.F64.S64 R10, R12 ;  /* 0x0000000c000a7312 */ /* 0x000e620000301c00 */
[C---:B------:R-:W-:Y:S02]  /*0720*/  LOP3.LUT R8, R7.reuse, R9, RZ, 0x3c, !PT ;  /* 0x0000000907087212 */ /* 0x040fe400078e3cff */
[----:B------:R-:W-:Y:S02]  /*0730*/  LEA.HI R0, R7, R0, RZ, 0x1 ;  /* 0x0000000007007211 */ /* 0x000fe400078f08ff */
[----:B------:R-:W-:-:S03]  /*0740*/  ISETP.GE.AND P1, PT, R8, RZ, PT ;  /* 0x000000ff0800720c */ /* 0x000fc60003f26270 */
[----:B------:R-:W-:-:S05]  /*0750*/  IMAD.MOV R7, RZ, RZ, -R0 ;  /* 0x000000ffff077224 */ /* 0x000fca00078e0a00 */
[----:B------:R-:W-:Y:S01]  /*0760*/  @!P0 MOV R0, R7 ;  /* 0x0000000700008202 */ /* 0x000fe20000000f00 */
[----:B-1----:R-:W-:-:S10]  /*0770*/  DMUL R10, R10, UR6 ;  /* 0x000000060a0a7c28 */ /* 0x002fd40008000000 */
[----:B------:R-:W1:Y:S02]  /*0780*/  F2F.F32.F64 R10, R10 ;  /* 0x0000000a000a7310 */ /* 0x000e640000301000 */
[----:B-1----:R-:W-:-:S07]  /*0790*/  FSEL R8, -R10, R10, !P1 ;  /* 0x0000000a0a087208 */ /* 0x002fce0004800100 */
.L_x_1:
[----:B------:R-:W-:Y:S05]  /*07a0*/  BSYNC.RECONVERGENT B0 ;  /* 0x0000000000007941 */ /* 0x000fea0003800200 */
.L_x_0:
[----:B------:R-:W-:Y:S02]  /*07b0*/  IMAD.MOV.U32 R15, RZ, RZ, 0x37cbac00 ;  /* 0x37cbac00ff0f7424 */ /* 0x000fe400078e00ff */
[----:B------:R-:W-:Y:S01]  /*07c0*/  FMUL R10, R8, R8 ;  /* 0x00000008080a7220 */ /* 0x000fe20000400000 */
[C---:B------:R-:W-:Y:S01]  /*07d0*/  LOP3.LUT R7, R0.reuse, 0x1, RZ, 0xc0, !PT ;  /* 0x0000000100077812 */ /* 0x040fe200078ec0ff */
[----:B------:R-:W-:Y:S01]  /*07e0*/  IMAD.MOV.U32 R14, RZ, RZ, 0x3d2aaabb ;  /* 0x3d2aaabbff0e7424 */ /* 0x000fe200078e00ff */
[----:B------:R-:W-:Y:S01]  /*07f0*/  LOP3.LUT P1, RZ, R0, 0x2, RZ, 0xc0, !PT ;  /* 0x0000000200ff7812 */ /* 0x000fe2000782c0ff */
[----:B------:R-:W-:Y:S01]  /*0800*/  FFMA R11, R10, R15, -0.0013887860113754868507 ;  /* 0xbab607ed0a0b7423 */ /* 0x000fe2000000000f */
[----:B------:R-:W-:Y:S01]  /*0810*/  ISETP.NE.U32.AND P0, PT, R7, 0x1, PT ;  /* 0x000000010700780c */ /* 0x000fe20003f05070 */
[----:B------:R-:W-:Y:S01]  /*0820*/  IMAD.MOV.U32 R7, RZ, RZ, 0x3effffff ;  /* 0x3effffffff077424 */ /* 0x000fe200078e00ff */
[----:B------:R-:W-:Y:S02]  /*0830*/  BSSY.RECONVERGENT B0, `(.L_x_5) ;  /* 0x0000067000007945 */ /* 0x000fe40003800200 */
[----:B------:R-:W-:-:S02]  /*0840*/  FSEL R11, R11, -0.00019574658654164522886, !P0 ;  /* 0xb94d41530b0b7808 */ /* 0x000fc40004000000 */
[----:B------:R-:W-:Y:S02]  /*0850*/  FSEL R13, R14, 0.0083327032625675201416, !P0 ;  /* 0x3c0885e40e0d7808 */ /* 0x000fe40004000000 */
[----:B------:R-:W-:Y:S02]  /*0860*/  FSEL R0, R8, 1, P0 ;  /* 0x3f80000008007808 */ /* 0x000fe40000000000 */
[----:B------:R-:W-:Y:S01]  /*0870*/  FSEL R8, -R7, -0.16666662693023681641, !P0 ;  /* 0xbe2aaaa807087808 */ /* 0x000fe20004000100 */
[C---:B------:R-:W-:Y:S01]  /*0880*/  FFMA R13, R10.reuse, R11, R13 ;  /* 0x0000000b0a0d7223 */ /* 0x040fe2000000000d */
[----:B------:R-:W-:Y:S01]  /*0890*/  FSETP.GE.AND P0, PT, |R9|, 105615, PT ;  /* 0x47ce47800900780b */ /* 0x000fe20003f06200 */
[C---:B------:R-:W-:Y:S02]  /*08a0*/  FFMA R11, R10.reuse, R0, RZ ;  /* 0x000000000a0b7223 */ /* 0x040fe400000000ff */
[----:B------:R-:W-:-:S04]  /*08b0*/  FFMA R8, R10, R13, R8 ;  /* 0x0000000d0a087223 */ /* 0x000fc80000000008 */
[----:B------:R-:W-:-:S04]  /*08c0*/  FFMA R8, R11, R8, R0 ;  /* 0x000000080b087223 */ /* 0x000fc80000000000 */
[----:B------:R-:W-:Y:S02]  /*08d0*/  @P1 FADD R8, RZ, -R8 ;  /* 0x80000008ff081221 */ /* 0x000fe40000000000 */
[----:B------:R-:W-:Y:S05]  /*08e0*/  @!P0 BRA `(.L_x_6) ;  /* 0x00000004006c8947 */ /* 0x000fea0003800000 */
[----:B------:R-:W-:-:S13]  /*08f0*/  FSETP.NEU.AND P0, PT, |R9|, +INF , PT ;  /* 0x7f8000000900780b */ /* 0x000fda0003f0d200 */
[----:B------:R-:W-:Y:S01]  /*0900*/  @!P0 FMUL R4, RZ, R9 ;  /* 0x00000009ff048220 */ /* 0x000fe20000400000 */
[----:B------:R-:W-:Y:S01]  /*0910*/  @!P0 IMAD.MOV.U32 R5, RZ, RZ, RZ ;  /* 0x000000ffff058224 */ /* 0x000fe200078e00ff */
[----:B------:R-:W-:Y:S06]  /*0920*/  @!P0 BRA `(.L_x_6) ;  /* 0x00000004005c8947 */ /* 0x000fec0003800000 */
[----:B------:R-:W1:Y:S01]  /*0930*/  LDC.64 R4, c[0x4][RZ] ;  /* 0x01000000ff047b82 */ /* 0x000e620000000a00 */
[----:B------:R-:W-:Y:S01]  /*0940*/  IMAD.SHL.U32 R0, R9, 0x100, RZ ;  /* 0x0000010009007824 */ /* 0x000fe200078e00ff */
[----:B------:R-:W-:Y:S01]  /*0950*/  UMOV UR6, URZ ;  /* 0x000000ff00067c82 */ /* 0x000fe20008000000 */
[----:B------:R-:W-:Y:S02]  /*0960*/  IMAD.MOV.U32 R21, RZ, RZ, RZ ;  /* 0x000000ffff157224 */ /* 0x000fe400078e00ff */
[----:B------:R-:W-:Y:S01]  /*0970*/  IMAD.MOV.U32 R23, RZ, RZ, RZ ;  /* 0x000000ffff177224 */ /* 0x000fe200078e00ff */
[----:B------:R-:W-:-:S07]  /*0980*/  LOP3.LUT R25, R0, 0x80000000, RZ, 0xfc, !PT ;  /* 0x8000000000197812 */ /* 0x000fce00078efcff */
.L_x_7:
[----:B-1----:R-:W-:-:S06]  /*0990*/  IMAD.WIDE.U32 R10, R23, 0x4, R4 ;  /* 0x00000004170a7825 */ /* 0x002fcc00078e0004 */
[----:B------:R-:W2:Y:S01]  /*09a0*/  LDG.E.CONSTANT R10, desc[UR8][R10.64] ;  /* 0x000000080a0a7981 */ /* 0x000ea2000c1e9900 */
[C---:B------:R-:W-:Y:S01]  /*09b0*/  SHF.L.U32 R0, R23.reuse, 0x2, RZ ;  /* 0x0000000217007819 */ /* 0x040fe200000006ff */
[----:B------:R-:W-:-:S03]  /*09c0*/  VIADD R23, R23, 0x1 ;  /* 0x0000000117177836 */ /* 0x000fc60000000000 */
[C---:B------:R-:W-:Y:S02]  /*09d0*/  ISETP.EQ.AND P0, PT, R0.reuse, RZ, PT ;  /* 0x000000ff0000720c */ /* 0x040fe40003f02270 */
[C---:B------:R-:W-:Y:S02]  /*09e0*/  ISETP.EQ.AND P5, PT, R0.reuse, 0x4, PT ;  /* 0x000000040000780c */ /* 0x040fe40003fa2270 */
[C---:B------:R-:W-:Y:S02]  /*09f0*/  ISETP.EQ.AND P4, PT, R0.reuse, 0x8, PT ;  /* 0x000000080000780c */ /* 0x040fe40003f82270 */
[C---:B------:R-:W-:Y:S02]  /*0a00*/  ISETP.EQ.AND P3, PT, R0.reuse, 0xc, PT ;  /* 0x0000000c0000780c */ /* 0x040fe40003f62270 */
[C---:B------:R-:W-:Y:S02]  /*0a10*/  ISETP.EQ.AND P2, PT, R0.reuse, 0x10, PT ;  /* 0x000000100000780c */ /* 0x040fe40003f42270 */
[----:B------:R-:W-:Y:S01]  /*0a20*/  ISETP.EQ.AND P1, PT, R0, 0x14, PT ;  /* 0x000000140000780c */ /* 0x000fe20003f22270 */
[----:B--2---:R-:W-:-:S03]  /*0a30*/  IMAD.WIDE.U32 R12, R10, R25, RZ ;  /* 0x000000190a0c7225 */ /* 0x004fc600078e00ff */
[----:B------:R-:W-:-:S04]  /*0a40*/  IADD3 R0, P6, PT, R12, R21, RZ ;  /* 0x000000150c007210 */ /* 0x000fc80007fde0ff */
[----:B------:R-:W-:Y:S01]  /*0a50*/  IADD3.X R21, PT, PT, R13, UR6, RZ, P6, !PT ;  /* 0x000000060d157c10 */ /* 0x000fe2000b7fe4ff */
[--C-:B------:R-:W-:Y:S01]  /*0a60*/  @P0 IMAD.MOV.U32 R6, RZ, RZ, R0.reuse ;  /* 0x000000ffff060224 */ /* 0x100fe200078e0000 */
[----:B------:R-:W-:Y:S01]  /*0a70*/  ISETP.NE.AND P6, PT, R23, 0x6, PT ;  /* 0x000000061700780c */ /* 0x000fe20003fc5270 */
[--C-:B------:R-:W-:Y:S02]  /*0a80*/  @P5 IMAD.MOV.U32 R16, RZ, RZ, R0.reuse ;  /* 0x000000ffff105224 */ /* 0x100fe400078e0000 */
[--C-:B------:R-:W-:Y:S02]  /*0a90*/  @P4 IMAD.MOV.U32 R17, RZ, RZ, R0.reuse ;  /* 0x000000ffff114224 */ /* 0x100fe400078e0000 */
[--C-:B------:R-:W-:Y:S02]  /*0aa0*/  @P3 IMAD.MOV.U32 R18, RZ, RZ, R0.reuse ;  /* 0x000000ffff123224 */ /* 0x100fe400078e0000 */
[--C-:B------:R-:W-:Y:S02]  /*0ab0*/  @P2 IMAD.MOV.U32 R19, RZ, RZ, R0.reuse ;  /* 0x000000ffff132224 */ /* 0x100fe400078e0000 */
[----:B------:R-:W-:-:S04]  /*0ac0*/  @P1 IMAD.MOV.U32 R20, RZ, RZ, R0 ;  /* 0x000000ffff141224 */ /* 0x000fc800078e0000 */
[----:B------:R-:W-:Y:S05]  /*0ad0*/  @P6 BRA `(.L_x_7) ;  /* 0xfffffffc00ac6947 */ /* 0x000fea000383ffff */
[----:B------:R-:W-:Y:S01]  /*0ae0*/  SHF.R.U32.HI R10, RZ, 0x17, R9 ;  /* 0x00000017ff0a7819 */ /* 0x000fe20000011609 */
[----:B------:R-:W-:Y:S03]  /*0af0*/  BSSY.RECONVERGENT B1, `(.L_x_8) ;  /* 0x0000028000017945 */ /* 0x000fe60003800200 */
[C---:B------:R-:W-:Y:S02]  /*0b00*/  LOP3.LUT R0, R10.reuse, 0xe0, RZ, 0xc0, !PT ;  /* 0x000000e00a007812 */ /* 0x040fe400078ec0ff */
[----:B------:R-:W-:Y:S02]  /*0b10*/  LOP3.LUT P6, RZ, R10, 0x1f, RZ, 0xc0, !PT ;  /* 0x0000001f0aff7812 */ /* 0x000fe400078cc0ff */
[----:B------:R-:W-:-:S04]  /*0b20*/  IADD3 R0, PT, PT, R0, -0x80, RZ ;  /* 0xffffff8000007810 */ /* 0x000fc80007ffe0ff */
[----:B------:R-:W-:-:S05]  /*0b30*/  SHF.R.U32.HI R0, RZ, 0x5, R0 ;  /* 0x00000005ff007819 */ /* 0x000fca0000011600 */
[----:B------:R-:W-:-:S05]  /*0b40*/  IMAD.U32 R11, R0, -0x4, RZ ;  /* 0xfffffffc000b7824 */ /* 0x000fca00078e00ff */
[C---:B------:R-:W-:Y:S02]  /*0b50*/  ISETP.EQ.AND P3, PT, R11.reuse, -0x18, PT ;  /* 0xffffffe80b00780c */ /* 0x040fe40003f62270 */
[C---:B------:R-:W-:Y:S02]  /*0b60*/  ISETP.EQ.AND P4, PT, R11.reuse, -0x14, PT ;  /* 0xffffffec0b00780c */ /* 0x040fe40003f82270 */
[C---:B------:R-:W-:Y:S02]  /*0b70*/  ISETP.EQ.AND P2, PT, R11.reuse, -0x10, PT ;  /* 0xfffffff00b00780c */ /* 0x040fe40003f42270 */
[C---:B------:R-:W-:Y:S02]  /*0b80*/  ISETP.EQ.AND P1, PT, R11.reuse, -0xc, PT ;  /* 0xfffffff40b00780c */ /* 0x040fe40003f22270 */
[C---:B------:R-:W-:Y:S02]  /*0b90*/  ISETP.EQ.AND P0, PT, R11.reuse, -0x8, PT ;  /* 0xfffffff80b00780c */ /* 0x040fe40003f02270 */
[----:B------:R-:W-:-:S03]  /*0ba0*/  ISETP.EQ.AND P5, PT, R11, 0x4, PT ;  /* 0x000000040b00780c */ /* 0x000fc60003fa2270 */
[--C-:B------:R-:W-:Y:S01]  /*0bb0*/  @P3 IMAD.MOV.U32 R0, RZ, RZ, R6.reuse ;  /* 0x000000ffff003224 */ /* 0x100fe200078e0006 */
[C---:B------:R-:W-:Y:S01]  /*0bc0*/  ISETP.EQ.AND P3, PT, R11.reuse, -0x4, PT ;  /* 0xfffffffc0b00780c */ /* 0x040fe20003f62270 */
[----:B------:R-:W-:Y:S02]  /*0bd0*/  @P4 IMAD.MOV.U32 R4, RZ, RZ, R6 ;  /* 0x000000ffff044224 */ /* 0x000fe400078e0006 */
[--C-:B------:R-:W-:Y:S01]  /*0be0*/  @P4 IMAD.MOV.U32 R0, RZ, RZ, R16.reuse ;  /* 0x000000ffff004224 */ /* 0x100fe200078e0010 */
[----:B------:R-:W-:Y:S01]  /*0bf0*/  ISETP.EQ.AND P4, PT, R11, RZ, PT ;  /* 0x000000ff0b00720c */ /* 0x000fe20003f82270 */
[----:B------:R-:W-:Y:S01]  /*0c00*/  @P2 IMAD.MOV.U32 R4, RZ, RZ, R16 ;  /* 0x000000ffff042224 */ /* 0x000fe200078e0010 */
[----:B------:R-:W-:Y:S01]  /*0c10*/  @P1 MOV R4, R17 ;  /* 0x0000001100041202 */ /* 0x000fe20000000f00 */
[----:B------:R-:W-:Y:S02]  /*0c20*/  @P2 IMAD.MOV.U32 R0, RZ, RZ, R17 ;  /* 0x000000ffff002224 */ /* 0x000fe400078e0011 */
[----:B------:R-:W-:-:S02]  /*0c30*/  @P1 IMAD.MOV.U32 R0, RZ, RZ, R18 ;  /* 0x000000ffff001224 */ /* 0x000fc400078e0012 */
[----:B------:R-:W-:Y:S02]  /*0c40*/  @P0 IMAD.MOV.U32 R4, RZ, RZ, R18 ;  /* 0x000000ffff040224 */ /* 0x000fe400078e0012 */
[--C-:B------:R-:W-:Y:S02]  /*0c50*/  @P0 IMAD.MOV.U32 R0, RZ, RZ, R19.reuse ;  /* 0x000000ffff000224 */ /* 0x100fe400078e0013 */
[----:B------:R-:W-:Y:S02]  /*0c60*/  @P3 IMAD.MOV.U32 R4, RZ, RZ, R19 ;  /* 0x000000ffff043224 */ /* 0x000fe400078e0013 */
[--C-:B------:R-:W-:Y:S01]  /*0c70*/  @P3 IMAD.MOV.U32 R0, RZ, RZ, R20.reuse ;  /* 0x000000ffff003224 */ /* 0x100fe200078e0014 */
[----:B------:R-:W-:Y:S01]  /*0c80*/  @P4 MOV R0, R21 ;  /* 0x0000001500004202 */ /* 0x000fe20000000f00 */
[----:B------:R-:W-:Y:S02]  /*0c90*/  @P4 IMAD.MOV.U32 R4, RZ, RZ, R20 ;  /* 0x000000ffff044224 */ /* 0x000fe400078e0014 */
[----:B------:R-:W-:Y:S01]  /*0ca0*/  @P5 IMAD.MOV.U32 R4, RZ, RZ, R21 ;  /* 0x000000ffff045224 */ /* 0x000fe200078e0015 */
[----:B------:R-:W-:Y:S06]  /*0cb0*/  @!P6 BRA `(.L_x_9) ;  /* 0x00000000002ce947 */ /* 0x000fec0003800000 */
[----:B------:R-:W-:Y:S02]  /*0cc0*/  @P2 IMAD.MOV.U32 R5, RZ, RZ, R6 ;  /* 0x000000ffff052224 */ /* 0x000fe400078e0006 */
[----:B------:R-:W-:Y:S02]  /*0cd0*/  @P1 IMAD.MOV.U32 R5, RZ, RZ, R16 ;  /* 0x000000ffff051224 */ /* 0x000fe400078e0010 */
[----:B------:R-:W-:Y:S01]  /*0ce0*/  @P0 IMAD.MOV.U32 R5, RZ, RZ, R17 ;  /* 0x000000ffff050224 */ /* 0x000fe200078e0011 */
[----:B------:R-:W-:Y:S01]  /*0cf0*/  ISETP.EQ.AND P0, PT, R11, 0x8, PT ;  /* 0x000000080b00780c */ /* 0x000fe20003f02270 */
[----:B------:R-:W-:Y:S01]  /*0d00*/  @P3 IMAD.MOV.U32 R5, RZ, RZ, R18 ;  /* 0x000000ffff053224 */ /* 0x000fe200078e0012 */
[----:B------:R-:W-:Y:S01]  /*0d10*/  LOP3.LUT R11, R10, 0x1f, RZ, 0xc0, !PT ;  /* 0x0000001f0a0b7812 */ /* 0x000fe200078ec0ff */
[----:B------:R-:W-:Y:S01]  /*0d20*/  @P4 IMAD.MOV.U32 R5, RZ, RZ, R19 ;  /* 0x000000ffff054224 */ /* 0x000fe200078e0013 */
[----:B------:R-:W-:Y:S02]  /*0d30*/  @P5 MOV R5, R20 ;  /* 0x0000001400055202 */ /* 0x000fe40000000f00 */
[----:B------:R-:W-:-:S07]  /*0d40*/  SHF.L.W.U32.HI R0, R4, R11, R0 ;  /* 0x0000000b04007219 */ /* 0x000fce0000010e00 */
[----:B------:R-:W-:-:S05]  /*0d50*/  @P0 IMAD.MOV.U32 R5, RZ, RZ, R21 ;  /* 0x000000ffff050224 */ /* 0x000fca00078e0015 */
[----:B------:R-:W-:-:S07]  /*0d60*/  SHF.L.W.U32.HI R4, R5, R11, R4 ;  /* 0x0000000b05047219 */ /* 0x000fce0000010e04 */
.L_x_9:
[----:B------:R-:W-:Y:S05]  /*0d70*/  BSYNC.RECONVERGENT B1 ;  /* 0x0000000000017941 */ /* 0x000fea0003800200 */
.L_x_8:
        /* <DEDUP_REMOVED lines=9> */
[C---:B------:R-:W-:Y:S02]  /*0e10*/  LOP3.LUT R9, R5.reuse, R9, RZ, 0x3c, !PT ;  /* 0x0000000905097212 */ /* 0x040fe400078e3cff */
[----:B------:R-:W1:Y:S01]  /*0e20*/  I2F.F64.S64 R10, R10 ;  /* 0x0000000a000a7312 */ /* 0x000e620000301c00 */
[----:B------:R-:W-:Y:S02]  /*0e30*/  LEA.HI R5, R5, R0, RZ, 0x1 ;  /* 0x0000000005057211 */ /* 0x000fe400078f08ff */
[----:B------:R-:W-:-:S03]  /*0e40*/  ISETP.GE.AND P0, PT, R9, RZ, PT ;  /* 0x000000ff0900720c */ /* 0x000fc60003f06270 */
[----:B------:R-:W-:-:S04]  /*0e50*/  IMAD.MOV R0, RZ, RZ, -R5 ;  /* 0x000000ffff007224 */ /* 0x000fc800078e0a05 */
[----:B------:R-:W-:Y:S01]  /*0e60*/  @!P1 IMAD.MOV.U32 R5, RZ, RZ, R0 ;  /* 0x000000ffff059224 */ /* 0x000fe200078e0000 */
[----:B-1----:R-:W-:-:S10]  /*0e70*/  DMUL R12, R10, UR6 ;  /* 0x000000060a0c7c28 */ /* 0x002fd40008000000 */
[----:B------:R-:W1:Y:S02]  /*0e80*/  F2F.F32.F64 R12, R12 ;  /* 0x0000000c000c7310 */ /* 0x000e640000301000 */
[----:B-1----:R-:W-:-:S07]  /*0e90*/  FSEL R4, -R12, R12, !P0 ;  /* 0x0000000c0c047208 */ /* 0x002fce0004000100 */
.L_x_6:
[----:B------:R-:W-:Y:S05]  /*0ea0*/  BSYNC.RECONVERGENT B0 ;  /* 0x0000000000007941 */ /* 0x000fea0003800200 */
.L_x_5:
[----:B------:R-:W-:Y:S01]  /*0eb0*/  FMUL R9, R4, R4 ;  /* 0x0000000404097220 */ /* 0x000fe20000400000 */
[C---:B------:R-:W-:Y:S01]  /*0ec0*/  LOP3.LUT R0, R5.reuse, 0x1, RZ, 0xc0, !PT ;  /* 0x0000000105007812 */ /* 0x040fe200078ec0ff */
[----:B------:R-:W-:Y:S01]  /*0ed0*/  VIADD R5, R5, 0x1 ;  /* 0x0000000105057836 */ /* 0x000fe20000000000 */
[----:B------:R-:W-:Y:S01]  /*0ee0*/  UIADD3 UR5, UPT, UPT, UR5, 0x1, URZ ;  /* 0x0000000105057890 */ /* 0x000fe2000fffe0ff */
[----:B------:R-:W-:Y:S01]  /*0ef0*/  FFMA R15, R9, R15, -0.0013887860113754868507 ;  /* 0xbab607ed090f7423 */ /* 0x000fe2000000000f */
[----:B------:R-:W-:Y:S02]  /*0f00*/  ISETP.NE.U32.AND P0, PT, R0, 0x1, PT ;  /* 0x000000010000780c */ /* 0x000fe40003f05070 */
[----:B------:R-:W-:Y:S01]  /*0f10*/  LOP3.LUT P1, RZ, R5, 0x2, RZ, 0xc0, !PT ;  /* 0x0000000205ff7812 */ /* 0x000fe2000782c0ff */
[----:B------:R-:W-:Y:S01]  /*0f20*/  UISETP.NE.AND UP1, UPT, UR5, 0x190, UPT ;  /* 0x000001900500788c */ /* 0x000fe2000bf25270 */
[----:B------:R-:W-:Y:S02]  /*0f30*/  FSEL R14, R14, 0.0083327032625675201416, P0 ;  /* 0x3c0885e40e0e7808 */ /* 0x000fe40000000000 */
[----:B------:R-:W-:-:S02]  /*0f40*/  FSEL R10, R15, -0.00019574658654164522886, P0 ;  /* 0xb94d41530f0a7808 */ /* 0x000fc40000000000 */
[----:B------:R-:W-:Y:S02]  /*0f50*/  FSEL R0, R4, 1, !P0 ;  /* 0x3f80000004007808 */ /* 0x000fe40004000000 */
[----:B------:R-:W-:Y:S01]  /*0f60*/  FSEL R7, -R7, -0.16666662693023681641, P0 ;  /* 0xbe2aaaa807077808 */ /* 0x000fe20000000100 */
[C---:B------:R-:W-:Y:S02]  /*0f70*/  FFMA R10, R9.reuse, R10, R14 ;  /* 0x0000000a090a7223 */ /* 0x040fe4000000000e */
[C---:B------:R-:W-:Y:S02]  /*0f80*/  FFMA R5, R9.reuse, R0, RZ ;  /* 0x0000000009057223 */ /* 0x040fe400000000ff */
[----:B------:R-:W-:-:S04]  /*0f90*/  FFMA R7, R9, R10, R7 ;  /* 0x0000000a09077223 */ /* 0x000fc80000000007 */
[----:B------:R-:W-:-:S04]  /*0fa0*/  FFMA R5, R5, R7, R0 ;  /* 0x0000000705057223 */ /* 0x000fc80000000000 */
[----:B------:R-:W-:-:S04]  /*0fb0*/  @P1 FADD R5, RZ, -R5 ;  /* 0x80000005ff051221 */ /* 0x000fc80000000000 */
[----:B------:R-:W-:-:S05]  /*0fc0*/  FADD R9, R8, R5 ;  /* 0x0000000508097221 */ /* 0x000fca0000000000 */
[----:B------:R1:W-:Y:S01]  /*0fd0*/  STG.E desc[UR8][R2.64], R9 ;  /* 0x0000000902007986 */ /* 0x0003e2000c101908 */
[----:B------:R-:W-:Y:S05]  /*0fe0*/  BRA.U UP1, `(.L_x_10) ;  /* 0xfffffff101447547 */ /* 0x000fea000b83ffff */
[----:B------:R-:W-:Y:S05]  /*0ff0*/  BRA.U UP0, `(.L_x_11) ;  /* 0xfffffff100347547 */ /* 0x000fea000b83ffff */
[----:B------:R-:W-:Y:S05]  /*1000*/  EXIT ;  /* 0x000000000000794d */ /* 0x000fea0003800000 */
.L_x_12:
[----:B------:R-:W-:-:S00]  /*1010*/  BRA `(.L_x_12) ;  /* 0xfffffffc00fc7947 */ /* 0x000fc0000383ffff */
[----:B------:R-:W-:-:S00]  /*1020*/  NOP ;  /* 0x0000000000007918 */ /* 0x000fc00000000000 */
        /* <DEDUP_REMOVED lines=13> */
.L_x_13:


//--------------------- .nv.global.init           --------------------------
	.section	.nv.global.init,"aw",@progbits
	.align	4
.nv.global.init:
	.type		__cudart_i2opi_f,@object
	.size		__cudart_i2opi_f,(.L_0 - __cudart_i2opi_f)
__cudart_i2opi_f:
        /*0000*/ 	.byte	0x41, 0x90, 0x43, 0x3c, 0x99, 0x95, 0x62, 0xdb, 0xc0, 0xdd, 0x34, 0xf5, 0xd1, 0x57, 0x27, 0xfc
        /*0010*/ 	.byte	0x29, 0x15, 0x44, 0x4e, 0x6e, 0x83, 0xf9, 0xa2
.L_0:


//--------------------- .nv.shared.reserved.0     --------------------------
	.section	.nv.shared.reserved.0,"aw",@nobits
	.weak		__nv_reservedSMEM_offset_0_alias
	.size		__nv_reservedSMEM_offset_0_alias, 0, 64
	.other		__nv_reservedSMEM_offset_0_alias,@"STO_CUDA_RESERVED_SHARED STV_DEFAULT"
__nv_reservedSMEM_offset_0_alias:
	.zero		0
	.zero		64


//--------------------- .nv.constant0._Z20intensiveComputationPfi --------------------------
	.section	.nv.constant0._Z20intensiveComputationPfi,"a",@progbits
	.sectionflags	@""
	.align	4
.nv.constant0._Z20intensiveComputationPfi:
	.zero		908


//--------------------- SYMBOLS --------------------------

	.type		.nv.reservedSmem.offset0,@object
	.size		.nv.reservedSmem.offset0,0x4
